//
// Generated by NVIDIA NVVM Compiler
//
// Compiler Build ID: CL-36424714
// Cuda compilation tools, release 13.0, V13.0.88
// Based on NVVM 20.0.0
//

.version 9.0
.target sm_100
.address_size 64

	// .globl	_Z13square_kernelPfS_i

.visible .entry _Z13square_kernelPfS_i(
	.param .u64 .ptr .align 1 _Z13square_kernelPfS_i_param_0,
	.param .u64 .ptr .align 1 _Z13square_kernelPfS_i_param_1,
	.param .u32 _Z13square_kernelPfS_i_param_2
)
{
	.reg .pred 	%p<2>;
	.reg .b32 	%r<6>;
	.reg .b32 	%f<3>;
	.reg .b64 	%rd<8>;

	ld.param.u64 	%rd1, [_Z13square_kernelPfS_i_param_0];
	ld.param.u64 	%rd2, [_Z13square_kernelPfS_i_param_1];
	ld.param.u32 	%r2, [_Z13square_kernelPfS_i_param_2];
	mov.u32 	%r3, %ctaid.x;
	mov.u32 	%r4, %ntid.x;
	mov.u32 	%r5, %tid.x;
	mad.lo.s32 	%r1, %r3, %r4, %r5;
	setp.ge.s32 	%p1, %r1, %r2;
	@%p1 bra 	$L__BB0_2;
	cvta.to.global.u64 	%rd3, %rd1;
	cvta.to.global.u64 	%rd4, %rd2;
	mul.wide.s32 	%rd5, %r1, 4;
	add.s64 	%rd6, %rd3, %rd5;
	ld.global.f32 	%f1, [%rd6];
	mul.f32 	%f2, %f1, %f1;
	add.s64 	%rd7, %rd4, %rd5;
	st.global.f32 	[%rd7], %f2;
$L__BB0_2:
	ret;

}


// ===== COMPILED SASS (sm_100) =====

	.target	sm_100

	.elftype	@"ET_EXEC"


//--------------------- .note.nv.tkinfo           --------------------------
	.section	.note.nv.tkinfo,"",@"SHT_NOTE"
	.sectionflags	@"SHF_NOTE_NV_TKINFO"
	.tkinfo
        /*0018*/ 	.word	0x00000002
        /*0030*/ 	.string	""
        /*0030*/ 	.string	"ptxas"
        /*0030*/ 	.string	"Cuda compilation tools, release 13.0, V13.0.88"
        /*0030*/ 	.string	"Build cuda_13.0.r13.0/compiler.36424714_0"
        /*0030*/ 	.string	"-arch sm_100 -m 64 "



//--------------------- .note.nv.cuinfo           --------------------------
	.section	.note.nv.cuinfo,"",@"SHT_NOTE"
	.sectionflags	@"SHF_NOTE_NV_CUINFO"
        /*0018*/ 	.short	0x0002
        /*001a*/ 	.short	0x0064
        /*001c*/ 	.short	0x0082
	.zero		2


//--------------------- .nv.info                  --------------------------
	.section	.nv.info,"",@"SHT_CUDA_INFO"
	.align	4


	//----- nvinfo : EIATTR_REGCOUNT
	.align		4
        /*0000*/ 	.byte	0x04, 0x2f
        /*0002*/ 	.short	(.L_1 - .L_0)
	.align		4
.L_0:
        /*0004*/ 	.word	index@(_Z13square_kernelPfS_i)
        /*0008*/ 	.word	0x0000000a


	//----- nvinfo : EIATTR_FRAME_SIZE
	.align		4
.L_1:
        /*000c*/ 	.byte	0x04, 0x11
        /*000e*/ 	.short	(.L_3 - .L_2)
	.align		4
.L_2:
        /*0010*/ 	.word	index@(_Z13square_kernelPfS_i)
        /*0014*/ 	.word	0x00000000


	//----- nvinfo : EIATTR_MIN_STACK_SIZE
	.align		4
.L_3:
        /*0018*/ 	.byte	0x04, 0x12
        /*001a*/ 	.short	(.L_5 - .L_4)
	.align		4
.L_4:
        /*001c*/ 	.word	index@(_Z13square_kernelPfS_i)
        /*0020*/ 	.word	0x00000000
.L_5:


//--------------------- .nv.compat                --------------------------
	.section	.nv.compat,"",@"SHT_CUDA_COMPAT_INFO"
	.align	4
        /*0000*/ 	.byte	0x02, 0x09, 0x00, 0x00, 0x02, 0x02, 0x01, 0x00, 0x02, 0x05, 0x05, 0x00, 0x03, 0x07, 0x01, 0x01
        /*0010*/ 	.byte	0x02, 0x03, 0x00, 0x00, 0x02, 0x06, 0x01, 0x00, 0x04, 0x0b, 0x08, 0x00, 0x09, 0x00, 0x00, 0x00
        /*0020*/ 	.byte	0x00, 0x00, 0x00, 0x00


//--------------------- .nv.info._Z13square_kernelPfS_i --------------------------
	.section	.nv.info._Z13square_kernelPfS_i,"",@"SHT_CUDA_INFO"
	.sectionflags	@""
	.align	4


	//----- nvinfo : EIATTR_CUDA_API_VERSION
	.align		4
        /*0000*/ 	.byte	0x04, 0x37
        /*0002*/ 	.short	(.L_7 - .L_6)
.L_6:
        /*0004*/ 	.word	0x00000082


	//----- nvinfo : EIATTR_KPARAM_INFO
	.align		4
.L_7:
        /*0008*/ 	.byte	0x04, 0x17
        /*000a*/ 	.short	(.L_9 - .L_8)
.L_8:
        /*000c*/ 	.word	0x00000000
        /*0010*/ 	.short	0x0002
        /*0012*/ 	.short	0x0010
        /*0014*/ 	.byte	0x00, 0xf0, 0x11, 0x00


	//----- nvinfo : EIATTR_KPARAM_INFO
	.align		4
.L_9:
        /*0018*/ 	.byte	0x04, 0x17
        /*001a*/ 	.short	(.L_11 - .L_10)
.L_10:
        /*001c*/ 	.word	0x00000000
        /*0020*/ 	.short	0x0001
        /*0022*/ 	.short	0x0008
        /*0024*/ 	.byte	0x00, 0xf5, 0x21, 0x00


	//----- nvinfo : EIATTR_KPARAM_INFO
	.align		4
.L_11:
        /*0028*/ 	.byte	0x04, 0x17
        /*002a*/ 	.short	(.L_13 - .L_12)
.L_12:
        /*002c*/ 	.word	0x00000000
        /*0030*/ 	.short	0x0000
        /*0032*/ 	.short	0x0000
        /*0034*/ 	.byte	0x00, 0xf5, 0x21, 0x00


	//----- nvinfo : EIATTR_SPARSE_MMA_MASK
	.align		4
.L_13:
        /*0038*/ 	.byte	0x03, 0x50
        /*003a*/ 	.short	0x0000


	//----- nvinfo : EIATTR_MAXREG_COUNT
	.align		4
        /*003c*/ 	.byte	0x03, 0x1b
        /*003e*/ 	.short	0x00ff


	//----- nvinfo : EIATTR_MERCURY_ISA_VERSION
	.align		4
        /*0040*/ 	.byte	0x03, 0x5f
        /*0042*/ 	.short	0x0101


	//----- nvinfo : EIATTR_VRC_CTA_INIT_COUNT
	.align		4
        /*0044*/ 	.byte	0x02, 0x4a
	.zero		1
	.zero		1


	//----- nvinfo : EIATTR_EXIT_INSTR_OFFSETS
	.align		4
        /*0048*/ 	.byte	0x04, 0x1c
        /*004a*/ 	.short	(.L_15 - .L_14)


	//   ....[0]....
.L_14:
        /*004c*/ 	.word	0x00000070


	//   ....[1]....
        /*0050*/ 	.word	0x00000100


	//----- nvinfo : EIATTR_CBANK_PARAM_SIZE
	.align		4
.L_15:
        /*0054*/ 	.byte	0x03, 0x19
        /*0056*/ 	.short	0x0014


	//----- nvinfo : EIATTR_PARAM_CBANK
	.align		4
        /*0058*/ 	.byte	0x04, 0x0a
        /*005a*/ 	.short	(.L_17 - .L_16)
	.align		4
.L_16:
        /*005c*/ 	.word	index@(.nv.constant0._Z13square_kernelPfS_i)
        /*0060*/ 	.short	0x0380
        /*0062*/ 	.short	0x0014


	//----- nvinfo : EIATTR_SW_WAR
	.align		4
.L_17:
        /*0064*/ 	.byte	0x04, 0x36
        /*0066*/ 	.short	(.L_19 - .L_18)
.L_18:
        /*0068*/ 	.word	0x00000008
.L_19:


//--------------------- .nv.callgraph             --------------------------
	.section	.nv.callgraph,"",@"SHT_CUDA_CALLGRAPH"
	.align	4
	.sectionentsize	8
	.align		4
        /*0000*/ 	.word	0x00000000
	.align		4
        /*0004*/ 	.word	0xffffffff
	.align		4
        /*0008*/ 	.word	0x00000000
	.align		4
        /*000c*/ 	.word	0xfffffffe
	.align		4
        /*0010*/ 	.word	0x00000000
	.align		4
        /*0014*/ 	.word	0xfffffffd
	.align		4
        /*0018*/ 	.word	0x00000000
	.align		4
        /*001c*/ 	.word	0xfffffffc


//--------------------- .text._Z13square_kernelPfS_i --------------------------
	.section	.text._Z13square_kernelPfS_i,"ax",@progbits
	.align	128
        .global         _Z13square_kernelPfS_i
        .type           _Z13square_kernelPfS_i,@function
        .size           _Z13square_kernelPfS_i,(.L_x_1 - _Z13square_kernelPfS_i)
        .other          _Z13square_kernelPfS_i,@"STO_CUDA_ENTRY STV_DEFAULT"
_Z13square_kernelPfS_i:
.text._Z13square_kernelPfS_i:
[----:B------:R-:W-:Y:S01]  /*0000*/  LDC R1, c[0x0][0x37c] ;  /* 0x0000df00ff017b82 */ /* 0x000fe20000000800 */
[----:B------:R-:W0:Y:S07]  /*0010*/  S2R R0, SR_TID.X ;  /* 0x0000000000007919 */ /* 0x000e2e0000002100 */
[----:B------:R-:W0:Y:S01]  /*0020*/  S2UR UR4, SR_CTAID.X ;  /* 0x00000000000479c3 */ /* 0x000e220000002500 */
[----:B------:R-:W1:Y:S07]  /*0030*/  LDCU UR5, c[0x0][0x390] ;  /* 0x00007200ff0577ac */ /* 0x000e6e0008000800 */
[----:B------:R-:W0:Y:S02]  /*0040*/  LDC R7, c[0x0][0x360] ;  /* 0x0000d800ff077b82 */ /* 0x000e240000000800 */
[----:B0-----:R-:W-:-:S05]  /*0050*/  IMAD R7, R7, UR4, R0 ;  /* 0x0000000407077c24 */ /* 0x001fca000f8e0200 */
[----:B-1----:R-:W-:-:S13]  /*0060*/  ISETP.GE.AND P0, PT, R7, UR5, PT ;  /* 0x0000000507007c0c */ /* 0x002fda000bf06270 */
[----:B------:R-:W-:Y:S05]  /*0070*/  @P0 EXIT ;  /* 0x000000000000094d */ /* 0x000fea0003800000 */
[----:B------:R-:W0:Y:S01]  /*0080*/  LDC.64 R2, c[0x0][0x380] ;  /* 0x0000e000ff027b82 */ /* 0x000e220000000a00 */
[----:B------:R-:W1:Y:S07]  /*0090*/  LDCU.64 UR4, c[0x0][0x358] ;  /* 0x00006b00ff0477ac */ /* 0x000e6e0008000a00 */
[----:B------:R-:W2:Y:S01]  /*00a0*/  LDC.64 R4, c[0x0][0x388] ;  /* 0x0000e200ff047b82 */ /* 0x000ea20000000a00 */
[----:B0-----:R-:W-:-:S06]  /*00b0*/  IMAD.WIDE R2, R7, 0x4, R2 ;  /* 0x0000000407027825 */ /* 0x001fcc00078e0202 */
[----:B-1----:R-:W3:Y:S01]  /*00c0*/  LDG.E R2, desc[UR4][R2.64] ;  /* 0x0000000402027981 */ /* 0x002ee2000c1e1900 */
[----:B--2---:R-:W-:-:S04]  /*00d0*/  IMAD.WIDE R4, R7, 0x4, R4 ;  /* 0x0000000407047825 */ /* 0x004fc800078e0204 */
[----:B---3--:R-:W-:-:S05]  /*00e0*/  FMUL R7, R2, R2 ;  /* 0x0000000202077220 */ /* 0x008fca0000400000 */
[----:B------:R-:W-:Y:S01]  /*00f0*/  STG.E desc[UR4][R4.64], R7 ;  /* 0x0000000704007986 */ /* 0x000fe2000c101904 */
[----:B------:R-:W-:Y:S05]  /*0100*/  EXIT ;  /* 0x000000000000794d */ /* 0x000fea0003800000 */
.L_x_0:
[----:B------:R-:W-:-:S00]  /*0110*/  BRA `(.L_x_0) ;  /* 0xfffffffc00fc7947 */ /* 0x000fc0000383ffff */
[----:B------:R-:W-:-:S00]  /*0120*/  NOP ;  /* 0x0000000000007918 */ /* 0x000fc00000000000 */
        /* <DEDUP_REMOVED lines=13> */
.L_x_1:


//--------------------- .nv.shared.reserved.0     --------------------------
	.section	.nv.shared.reserved.0,"aw",@nobits
	.weak		__nv_reservedSMEM_offset_0_alias
	.size		__nv_reservedSMEM_offset_0_alias, 0, 64
	.other		__nv_reservedSMEM_offset_0_alias,@"STO_CUDA_RESERVED_SHARED STV_DEFAULT"
__nv_reservedSMEM_offset_0_alias:
	.zero		0
	.zero		64


//--------------------- .nv.constant0._Z13square_kernelPfS_i --------------------------
	.section	.nv.constant0._Z13square_kernelPfS_i,"a",@progbits
	.sectionflags	@""
	.align	4
.nv.constant0._Z13square_kernelPfS_i:
	.zero		916


//--------------------- SYMBOLS --------------------------

	.type		.nv.reservedSmem.offset0,@object
	.size		.nv.reservedSmem.offset0,0x4
